//
// Generated by NVIDIA NVVM Compiler
//
// Compiler Build ID: CL-36424714
// Cuda compilation tools, release 13.0, V13.0.88
// Based on NVVM 20.0.0
//

.version 9.0
.target sm_100
.address_size 64

	// .globl	_Z14merge_parallelPiiS_iS_

.visible .entry _Z14merge_parallelPiiS_iS_(
	.param .u64 .ptr .align 1 _Z14merge_parallelPiiS_iS__param_0,
	.param .u32 _Z14merge_parallelPiiS_iS__param_1,
	.param .u64 .ptr .align 1 _Z14merge_parallelPiiS_iS__param_2,
	.param .u32 _Z14merge_parallelPiiS_iS__param_3,
	.param .u64 .ptr .align 1 _Z14merge_parallelPiiS_iS__param_4
)
{
	.reg .pred 	%p<8>;
	.reg .b32 	%r<35>;
	.reg .b64 	%rd<23>;

	ld.param.u64 	%rd4, [_Z14merge_parallelPiiS_iS__param_0];
	ld.param.u32 	%r16, [_Z14merge_parallelPiiS_iS__param_1];
	ld.param.u64 	%rd5, [_Z14merge_parallelPiiS_iS__param_2];
	ld.param.u32 	%r17, [_Z14merge_parallelPiiS_iS__param_3];
	ld.param.u64 	%rd6, [_Z14merge_parallelPiiS_iS__param_4];
	cvta.to.global.u64 	%rd1, %rd6;
	cvta.to.global.u64 	%rd2, %rd5;
	cvta.to.global.u64 	%rd3, %rd4;
	mov.u32 	%r18, %tid.x;
	mov.u32 	%r19, %ctaid.x;
	mov.u32 	%r20, %ntid.x;
	mad.lo.s32 	%r1, %r19, %r20, %r18;
	add.s32 	%r21, %r17, %r16;
	setp.ge.s32 	%p1, %r1, %r21;
	@%p1 bra 	$L__BB0_10;
	sub.s32 	%r22, %r1, %r17;
	max.s32 	%r32, %r22, 0;
	min.s32 	%r30, %r16, %r1;
	setp.ge.s32 	%p2, %r32, %r30;
	@%p2 bra 	$L__BB0_3;
$L__BB0_2:
	add.s32 	%r23, %r30, %r32;
	shr.u32 	%r24, %r23, 1;
	mul.wide.u32 	%rd7, %r24, 4;
	add.s64 	%rd8, %rd3, %rd7;
	ld.global.u32 	%r25, [%rd8];
	not.b32 	%r26, %r24;
	add.s32 	%r27, %r1, %r26;
	mul.wide.s32 	%rd9, %r27, 4;
	add.s64 	%rd10, %rd2, %rd9;
	ld.global.u32 	%r28, [%rd10];
	setp.gt.s32 	%p3, %r25, %r28;
	add.s32 	%r29, %r24, 1;
	selp.b32 	%r32, %r32, %r29, %p3;
	selp.b32 	%r30, %r24, %r30, %p3;
	setp.lt.s32 	%p4, %r32, %r30;
	@%p4 bra 	$L__BB0_2;
$L__BB0_3:
	sub.s32 	%r9, %r1, %r32;
	setp.lt.s32 	%p5, %r32, %r16;
	@%p5 bra 	$L__BB0_6;
	mul.wide.s32 	%rd11, %r9, 4;
	add.s64 	%rd12, %rd2, %rd11;
	ld.global.u32 	%r34, [%rd12];
$L__BB0_5:
	mul.wide.s32 	%rd21, %r1, 4;
	add.s64 	%rd22, %rd1, %rd21;
	st.global.u32 	[%rd22], %r34;
	bra.uni 	$L__BB0_10;
$L__BB0_6:
	setp.lt.s32 	%p6, %r9, %r17;
	@%p6 bra 	$L__BB0_8;
	mul.wide.u32 	%rd13, %r32, 4;
	add.s64 	%rd14, %rd3, %rd13;
	ld.global.u32 	%r33, [%rd14];
	bra.uni 	$L__BB0_9;
$L__BB0_8:
	mul.wide.u32 	%rd15, %r32, 4;
	add.s64 	%rd16, %rd3, %rd15;
	ld.global.u32 	%r33, [%rd16];
	mul.wide.s32 	%rd17, %r9, 4;
	add.s64 	%rd18, %rd2, %rd17;
	ld.global.u32 	%r34, [%rd18];
	setp.gt.s32 	%p7, %r33, %r34;
	@%p7 bra 	$L__BB0_5;
$L__BB0_9:
	mul.wide.s32 	%rd19, %r1, 4;
	add.s64 	%rd20, %rd1, %rd19;
	st.global.u32 	[%rd20], %r33;
$L__BB0_10:
	ret;

}


// ===== COMPILED SASS (sm_100) =====

	.target	sm_100

	.elftype	@"ET_EXEC"


//--------------------- .note.nv.tkinfo           --------------------------
	.section	.note.nv.tkinfo,"",@"SHT_NOTE"
	.sectionflags	@"SHF_NOTE_NV_TKINFO"
	.tkinfo
        /*0018*/ 	.word	0x00000002
        /*0030*/ 	.string	""
        /*0030*/ 	.string	"ptxas"
        /*0030*/ 	.string	"Cuda compilation tools, release 13.0, V13.0.88"
        /*0030*/ 	.string	"Build cuda_13.0.r13.0/compiler.36424714_0"
        /*0030*/ 	.string	"-arch sm_100 -m 64 "



//--------------------- .note.nv.cuinfo           --------------------------
	.section	.note.nv.cuinfo,"",@"SHT_NOTE"
	.sectionflags	@"SHF_NOTE_NV_CUINFO"
        /*0018*/ 	.short	0x0002
        /*001a*/ 	.short	0x0064
        /*001c*/ 	.short	0x0082
	.zero		2


//--------------------- .nv.info                  --------------------------
	.section	.nv.info,"",@"SHT_CUDA_INFO"
	.align	4


	//----- nvinfo : EIATTR_REGCOUNT
	.align		4
        /*0000*/ 	.byte	0x04, 0x2f
        /*0002*/ 	.short	(.L_1 - .L_0)
	.align		4
.L_0:
        /*0004*/ 	.word	index@(_Z14merge_parallelPiiS_iS_)
        /*0008*/ 	.word	0x00000010


	//----- nvinfo : EIATTR_FRAME_SIZE
	.align		4
.L_1:
        /*000c*/ 	.byte	0x04, 0x11
        /*000e*/ 	.short	(.L_3 - .L_2)
	.align		4
.L_2:
        /*0010*/ 	.word	index@(_Z14merge_parallelPiiS_iS_)
        /*0014*/ 	.word	0x00000000


	//----- nvinfo : EIATTR_MIN_STACK_SIZE
	.align		4
.L_3:
        /*0018*/ 	.byte	0x04, 0x12
        /*001a*/ 	.short	(.L_5 - .L_4)
	.align		4
.L_4:
        /*001c*/ 	.word	index@(_Z14merge_parallelPiiS_iS_)
        /*0020*/ 	.word	0x00000000
.L_5:


//--------------------- .nv.compat                --------------------------
	.section	.nv.compat,"",@"SHT_CUDA_COMPAT_INFO"
	.align	4
        /*0000*/ 	.byte	0x02, 0x09, 0x00, 0x00, 0x02, 0x02, 0x01, 0x00, 0x02, 0x05, 0x05, 0x00, 0x03, 0x07, 0x01, 0x01
        /*0010*/ 	.byte	0x02, 0x03, 0x00, 0x00, 0x02, 0x06, 0x01, 0x00, 0x04, 0x0b, 0x08, 0x00, 0x09, 0x00, 0x00, 0x00
        /*0020*/ 	.byte	0x00, 0x00, 0x00, 0x00


//--------------------- .nv.info._Z14merge_parallelPiiS_iS_ --------------------------
	.section	.nv.info._Z14merge_parallelPiiS_iS_,"",@"SHT_CUDA_INFO"
	.sectionflags	@""
	.align	4


	//----- nvinfo : EIATTR_CUDA_API_VERSION
	.align		4
        /*0000*/ 	.byte	0x04, 0x37
        /*0002*/ 	.short	(.L_7 - .L_6)
.L_6:
        /*0004*/ 	.word	0x00000082


	//----- nvinfo : EIATTR_KPARAM_INFO
	.align		4
.L_7:
        /*0008*/ 	.byte	0x04, 0x17
        /*000a*/ 	.short	(.L_9 - .L_8)
.L_8:
        /*000c*/ 	.word	0x00000000
        /*0010*/ 	.short	0x0004
        /*0012*/ 	.short	0x0020
        /*0014*/ 	.byte	0x00, 0xf5, 0x21, 0x00


	//----- nvinfo : EIATTR_KPARAM_INFO
	.align		4
.L_9:
        /*0018*/ 	.byte	0x04, 0x17
        /*001a*/ 	.short	(.L_11 - .L_10)
.L_10:
        /*001c*/ 	.word	0x00000000
        /*0020*/ 	.short	0x0003
        /*0022*/ 	.short	0x0018
        /*0024*/ 	.byte	0x00, 0xf0, 0x11, 0x00


	//----- nvinfo : EIATTR_KPARAM_INFO
	.align		4
.L_11:
        /*0028*/ 	.byte	0x04, 0x17
        /*002a*/ 	.short	(.L_13 - .L_12)
.L_12:
        /*002c*/ 	.word	0x00000000
        /*0030*/ 	.short	0x0002
        /*0032*/ 	.short	0x0010
        /*0034*/ 	.byte	0x00, 0xf5, 0x21, 0x00


	//----- nvinfo : EIATTR_KPARAM_INFO
	.align		4
.L_13:
        /*0038*/ 	.byte	0x04, 0x17
        /*003a*/ 	.short	(.L_15 - .L_14)
.L_14:
        /*003c*/ 	.word	0x00000000
        /*0040*/ 	.short	0x0001
        /*0042*/ 	.short	0x0008
        /*0044*/ 	.byte	0x00, 0xf0, 0x11, 0x00


	//----- nvinfo : EIATTR_KPARAM_INFO
	.align		4
.L_15:
        /*0048*/ 	.byte	0x04, 0x17
        /*004a*/ 	.short	(.L_17 - .L_16)
.L_16:
        /*004c*/ 	.word	0x00000000
        /*0050*/ 	.short	0x0000
        /*0052*/ 	.short	0x0000
        /*0054*/ 	.byte	0x00, 0xf5, 0x21, 0x00


	//----- nvinfo : EIATTR_SPARSE_MMA_MASK
	.align		4
.L_17:
        /*0058*/ 	.byte	0x03, 0x50
        /*005a*/ 	.short	0x0000


	//----- nvinfo : EIATTR_MAXREG_COUNT
	.align		4
        /*005c*/ 	.byte	0x03, 0x1b
        /*005e*/ 	.short	0x00ff


	//----- nvinfo : EIATTR_MERCURY_ISA_VERSION
	.align		4
        /*0060*/ 	.byte	0x03, 0x5f
        /*0062*/ 	.short	0x0101


	//----- nvinfo : EIATTR_VRC_CTA_INIT_COUNT
	.align		4
        /*0064*/ 	.byte	0x02, 0x4a
	.zero		1
	.zero		1


	//----- nvinfo : EIATTR_EXIT_INSTR_OFFSETS
	.align		4
        /*0068*/ 	.byte	0x04, 0x1c
        /*006a*/ 	.short	(.L_19 - .L_18)


	//   ....[0]....
.L_18:
        /*006c*/ 	.word	0x00000090


	//   ....[1]....
        /*0070*/ 	.word	0x000003b0


	//   ....[2]....
        /*0074*/ 	.word	0x00000400


	//----- nvinfo : EIATTR_CRS_STACK_SIZE
	.align		4
.L_19:
        /*0078*/ 	.byte	0x04, 0x1e
        /*007a*/ 	.short	(.L_21 - .L_20)
.L_20:
        /*007c*/ 	.word	0x00000000


	//----- nvinfo : EIATTR_CBANK_PARAM_SIZE
	.align		4
.L_21:
        /*0080*/ 	.byte	0x03, 0x19
        /*0082*/ 	.short	0x0028


	//----- nvinfo : EIATTR_PARAM_CBANK
	.align		4
        /*0084*/ 	.byte	0x04, 0x0a
        /*0086*/ 	.short	(.L_23 - .L_22)
	.align		4
.L_22:
        /*0088*/ 	.word	index@(.nv.constant0._Z14merge_parallelPiiS_iS_)
        /*008c*/ 	.short	0x0380
        /*008e*/ 	.short	0x0028


	//----- nvinfo : EIATTR_SW_WAR
	.align		4
.L_23:
        /*0090*/ 	.byte	0x04, 0x36
        /*0092*/ 	.short	(.L_25 - .L_24)
.L_24:
        /*0094*/ 	.word	0x00000008
.L_25:


//--------------------- .nv.callgraph             --------------------------
	.section	.nv.callgraph,"",@"SHT_CUDA_CALLGRAPH"
	.align	4
	.sectionentsize	8
	.align		4
        /*0000*/ 	.word	0x00000000
	.align		4
        /*0004*/ 	.word	0xffffffff
	.align		4
        /*0008*/ 	.word	0x00000000
	.align		4
        /*000c*/ 	.word	0xfffffffe
	.align		4
        /*0010*/ 	.word	0x00000000
	.align		4
        /*0014*/ 	.word	0xfffffffd
	.align		4
        /*0018*/ 	.word	0x00000000
	.align		4
        /*001c*/ 	.word	0xfffffffc


//--------------------- .text._Z14merge_parallelPiiS_iS_ --------------------------
	.section	.text._Z14merge_parallelPiiS_iS_,"ax",@progbits
	.align	128
        .global         _Z14merge_parallelPiiS_iS_
        .type           _Z14merge_parallelPiiS_iS_,@function
        .size           _Z14merge_parallelPiiS_iS_,(.L_x_9 - _Z14merge_parallelPiiS_iS_)
        .other          _Z14merge_parallelPiiS_iS_,@"STO_CUDA_ENTRY STV_DEFAULT"
_Z14merge_parallelPiiS_iS_:
.text._Z14merge_parallelPiiS_iS_:
[----:B------:R-:W-:Y:S01]  /*0000*/  LDC R1, c[0x0][0x37c] ;  /* 0x0000df00ff017b82 */ /* 0x000fe20000000800 */
[----:B------:R-:W0:Y:S07]  /*0010*/  S2R R0, SR_TID.X ;  /* 0x0000000000007919 */ /* 0x000e2e0000002100 */
[----:B------:R-:W0:Y:S01]  /*0020*/  S2UR UR5, SR_CTAID.X ;  /* 0x00000000000579c3 */ /* 0x000e220000002500 */
[----:B------:R-:W1:Y:S01]  /*0030*/  LDCU UR6, c[0x0][0x398] ;  /* 0x00007300ff0677ac */ /* 0x000e620008000800 */
[----:B------:R-:W1:Y:S06]  /*0040*/  LDCU UR7, c[0x0][0x388] ;  /* 0x00007100ff0777ac */ /* 0x000e6c0008000800 */
[----:B------:R-:W0:Y:S01]  /*0050*/  LDC R3, c[0x0][0x360] ;  /* 0x0000d800ff037b82 */ /* 0x000e220000000800 */
[----:B-1----:R-:W-:Y:S01]  /*0060*/  UIADD3 UR4, UPT, UPT, UR6, UR7, URZ ;  /* 0x0000000706047290 */ /* 0x002fe2000fffe0ff */
[----:B0-----:R-:W-:-:S05]  /*0070*/  IMAD R0, R3, UR5, R0 ;  /* 0x0000000503007c24 */ /* 0x001fca000f8e0200 */
[----:B------:R-:W-:-:S13]  /*0080*/  ISETP.GE.AND P0, PT, R0, UR4, PT ;  /* 0x0000000400007c0c */ /* 0x000fda000bf06270 */
[----:B------:R-:W-:Y:S05]  /*0090*/  @P0 EXIT ;  /* 0x000000000000094d */ /* 0x000fea0003800000 */
[C---:B------:R-:W-:Y:S01]  /*00a0*/  VIADDMNMX R11, R0.reuse, -UR6, RZ, !PT ;  /* 0x80000006000b7c46 */ /* 0x040fe2000f8001ff */
[----:B------:R-:W0:Y:S01]  /*00b0*/  LDCU.64 UR4, c[0x0][0x358] ;  /* 0x00006b00ff0477ac */ /* 0x000e220008000a00 */
[----:B------:R-:W-:Y:S01]  /*00c0*/  VIMNMX R2, PT, PT, R0, UR7, PT ;  /* 0x0000000700027c48 */ /* 0x000fe2000bfe0100 */
[----:B------:R-:W-:Y:S03]  /*00d0*/  BSSY.RECONVERGENT B0, `(.L_x_0) ;  /* 0x0000013000007945 */ /* 0x000fe60003800200 */
[----:B------:R-:W-:-:S13]  /*00e0*/  ISETP.GE.AND P0, PT, R11, R2, PT ;  /* 0x000000020b00720c */ /* 0x000fda0003f06270 */
[----:B0-----:R-:W-:Y:S05]  /*00f0*/  @P0 BRA `(.L_x_1) ;  /* 0x0000000000400947 */ /* 0x001fea0003800000 */
[----:B------:R-:W0:Y:S01]  /*0100*/  LDC.64 R6, c[0x0][0x380] ;  /* 0x0000e000ff067b82 */ /* 0x000e220000000a00 */
[----:B------:R-:W-:-:S07]  /*0110*/  IMAD.MOV.U32 R10, RZ, RZ, R2 ;  /* 0x000000ffff0a7224 */ /* 0x000fce00078e0002 */
[----:B------:R-:W1:Y:S02]  /*0120*/  LDC.64 R8, c[0x0][0x390] ;  /* 0x0000e400ff087b82 */ /* 0x000e640000000a00 */
.L_x_2:
[----:B------:R-:W-:-:S05]  /*0130*/  IMAD.IADD R2, R10, 0x1, R11 ;  /* 0x000000010a027824 */ /* 0x000fca00078e020b */
[----:B------:R-:W-:-:S04]  /*0140*/  SHF.R.U32.HI R13, RZ, 0x1, R2 ;  /* 0x00000001ff0d7819 */ /* 0x000fc80000011602 */
[----:B------:R-:W-:-:S04]  /*0150*/  LOP3.LUT R3, RZ, R13, RZ, 0x33, !PT ;  /* 0x0000000dff037212 */ /* 0x000fc800078e33ff */
[----:B------:R-:W-:Y:S01]  /*0160*/  IADD3 R5, PT, PT, R0, R3, RZ ;  /* 0x0000000300057210 */ /* 0x000fe20007ffe0ff */
[----:B0-----:R-:W-:-:S04]  /*0170*/  IMAD.WIDE.U32 R2, R13, 0x4, R6 ;  /* 0x000000040d027825 */ /* 0x001fc800078e0006 */
[----:B-1----:R-:W-:Y:S02]  /*0180*/  IMAD.WIDE R4, R5, 0x4, R8 ;  /* 0x0000000405047825 */ /* 0x002fe400078e0208 */
[----:B------:R-:W2:Y:S04]  /*0190*/  LDG.E R2, desc[UR4][R2.64] ;  /* 0x0000000402027981 */ /* 0x000ea8000c1e1900 */
[----:B------:R-:W2:Y:S02]  /*01a0*/  LDG.E R5, desc[UR4][R4.64] ;  /* 0x0000000404057981 */ /* 0x000ea4000c1e1900 */
[----:B--2---:R-:W-:-:S04]  /*01b0*/  ISETP.GT.AND P0, PT, R2, R5, PT ;  /* 0x000000050200720c */ /* 0x004fc80003f04270 */
[----:B------:R-:W-:-:S09]  /*01c0*/  SEL R10, R13, R10, P0 ;  /* 0x0000000a0d0a7207 */ /* 0x000fd20000000000 */
[----:B------:R-:W-:-:S05]  /*01d0*/  @!P0 VIADD R11, R13, 0x1 ;  /* 0x000000010d0b8836 */ /* 0x000fca0000000000 */
[----:B------:R-:W-:-:S13]  /*01e0*/  ISETP.GE.AND P0, PT, R11, R10, PT ;  /* 0x0000000a0b00720c */ /* 0x000fda0003f06270 */
[----:B------:R-:W-:Y:S05]  /*01f0*/  @!P0 BRA `(.L_x_2) ;  /* 0xfffffffc00cc8947 */ /* 0x000fea000383ffff */
.L_x_1:
[----:B------:R-:W-:Y:S05]  /*0200*/  BSYNC.RECONVERGENT B0 ;  /* 0x0000000000007941 */ /* 0x000fea0003800200 */
.L_x_0:
[----:B------:R-:W-:Y:S01]  /*0210*/  ISETP.GE.AND P0, PT, R11, UR7, PT ;  /* 0x000000070b007c0c */ /* 0x000fe2000bf06270 */
[----:B------:R-:W-:Y:S01]  /*0220*/  BSSY.RECONVERGENT B0, `(.L_x_3) ;  /* 0x000001a000007945 */ /* 0x000fe20003800200 */
[----:B------:R-:W-:-:S11]  /*0230*/  IADD3 R7, PT, PT, R0, -R11, RZ ;  /* 0x8000000b00077210 */ /* 0x000fd60007ffe0ff */
[----:B------:R-:W-:Y:S05]  /*0240*/  @!P0 BRA `(.L_x_4) ;  /* 0x0000000000108947 */ /* 0x000fea0003800000 */
[----:B------:R-:W0:Y:S02]  /*0250*/  LDC.64 R2, c[0x0][0x390] ;  /* 0x0000e400ff027b82 */ /* 0x000e240000000a00 */
[----:B0-----:R-:W-:-:S05]  /*0260*/  IMAD.WIDE R2, R7, 0x4, R2 ;  /* 0x0000000407027825 */ /* 0x001fca00078e0202 */
[----:B------:R0:W5:Y:S01]  /*0270*/  LDG.E R5, desc[UR4][R2.64] ;  /* 0x0000000402057981 */ /* 0x000162000c1e1900 */
[----:B------:R-:W-:Y:S05]  /*0280*/  BRA `(.L_x_5) ;  /* 0x00000000004c7947 */ /* 0x000fea0003800000 */
.L_x_4:
[----:B------:R-:W-:-:S13]  /*0290*/  ISETP.GE.AND P0, PT, R7, UR6, PT ;  /* 0x0000000607007c0c */ /* 0x000fda000bf06270 */
[----:B------:R-:W-:Y:S05]  /*02a0*/  @!P0 BRA `(.L_x_6) ;  /* 0x0000000000108947 */ /* 0x000fea0003800000 */
[----:B------:R-:W0:Y:S02]  /*02b0*/  LDC.64 R2, c[0x0][0x380] ;  /* 0x0000e000ff027b82 */ /* 0x000e240000000a00 */
[----:B0-----:R-:W-:-:S05]  /*02c0*/  IMAD.WIDE.U32 R2, R11, 0x4, R2 ;  /* 0x000000040b027825 */ /* 0x001fca00078e0002 */
[----:B------:R0:W5:Y:S01]  /*02d0*/  LDG.E R5, desc[UR4][R2.64] ;  /* 0x0000000402057981 */ /* 0x000162000c1e1900 */
[----:B------:R-:W-:Y:S05]  /*02e0*/  BRA `(.L_x_7) ;  /* 0x0000000000247947 */ /* 0x000fea0003800000 */
.L_x_6:
[----:B------:R-:W0:Y:S08]  /*02f0*/  LDC.64 R2, c[0x0][0x380] ;  /* 0x0000e000ff027b82 */ /* 0x000e300000000a00 */
[----:B------:R-:W1:Y:S01]  /*0300*/  LDC.64 R4, c[0x0][0x390] ;  /* 0x0000e400ff047b82 */ /* 0x000e620000000a00 */
[----:B0-----:R-:W-:-:S06]  /*0310*/  IMAD.WIDE.U32 R2, R11, 0x4, R2 ;  /* 0x000000040b027825 */ /* 0x001fcc00078e0002 */
[----:B------:R-:W2:Y:S01]  /*0320*/  LDG.E R2, desc[UR4][R2.64] ;  /* 0x0000000402027981 */ /* 0x000ea2000c1e1900 */
[----:B-1----:R-:W-:-:S06]  /*0330*/  IMAD.WIDE R4, R7, 0x4, R4 ;  /* 0x0000000407047825 */ /* 0x002fcc00078e0204 */
[----:B------:R-:W2:Y:S02]  /*0340*/  LDG.E R5, desc[UR4][R4.64] ;  /* 0x0000000404057981 */ /* 0x000ea4000c1e1900 */
[----:B--2---:R-:W-:-:S13]  /*0350*/  ISETP.GT.AND P0, PT, R2, R5, PT ;  /* 0x000000050200720c */ /* 0x004fda0003f04270 */
[----:B------:R-:W-:Y:S05]  /*0360*/  @P0 BRA `(.L_x_5) ;  /* 0x0000000000140947 */ /* 0x000fea0003800000 */
[----:B------:R-:W-:-:S07]  /*0370*/  IMAD.MOV.U32 R5, RZ, RZ, R2 ;  /* 0x000000ffff057224 */ /* 0x000fce00078e0002 */
.L_x_7:
[----:B0-----:R-:W0:Y:S02]  /*0380*/  LDC.64 R2, c[0x0][0x3a0] ;  /* 0x0000e800ff027b82 */ /* 0x001e240000000a00 */
[----:B0-----:R-:W-:-:S05]  /*0390*/  IMAD.WIDE R2, R0, 0x4, R2 ;  /* 0x0000000400027825 */ /* 0x001fca00078e0202 */
[----:B-----5:R-:W-:Y:S01]  /*03a0*/  STG.E desc[UR4][R2.64], R5 ;  /* 0x0000000502007986 */ /* 0x020fe2000c101904 */
[----:B------:R-:W-:Y:S05]  /*03b0*/  EXIT ;  /* 0x000000000000794d */ /* 0x000fea0003800000 */
.L_x_5:
[----:B------:R-:W-:Y:S05]  /*03c0*/  BSYNC.RECONVERGENT B0 ;  /* 0x0000000000007941 */ /* 0x000fea0003800200 */
.L_x_3:
[----:B0-----:R-:W0:Y:S02]  /*03d0*/  LDC.64 R2, c[0x0][0x3a0] ;  /* 0x0000e800ff027b82 */ /* 0x001e240000000a00 */
[----:B0-----:R-:W-:-:S05]  /*03e0*/  IMAD.WIDE R2, R0, 0x4, R2 ;  /* 0x0000000400027825 */ /* 0x001fca00078e0202 */
[----:B-----5:R-:W-:Y:S01]  /*03f0*/  STG.E desc[UR4][R2.64], R5 ;  /* 0x0000000502007986 */ /* 0x020fe2000c101904 */
[----:B------:R-:W-:Y:S05]  /*0400*/  EXIT ;  /* 0x000000000000794d */ /* 0x000fea0003800000 */
.L_x_8:
[----:B------:R-:W-:-:S00]  /*0410*/  BRA `(.L_x_8) ;  /* 0xfffffffc00fc7947 */ /* 0x000fc0000383ffff */
[----:B------:R-:W-:-:S00]  /*0420*/  NOP ;  /* 0x0000000000007918 */ /* 0x000fc00000000000 */
        /* <DEDUP_REMOVED lines=13> */
.L_x_9:


//--------------------- .nv.shared.reserved.0     --------------------------
	.section	.nv.shared.reserved.0,"aw",@nobits
	.weak		__nv_reservedSMEM_offset_0_alias
	.size		__nv_reservedSMEM_offset_0_alias, 0, 64
	.other		__nv_reservedSMEM_offset_0_alias,@"STO_CUDA_RESERVED_SHARED STV_DEFAULT"
__nv_reservedSMEM_offset_0_alias:
	.zero		0
	.zero		64


//--------------------- .nv.constant0._Z14merge_parallelPiiS_iS_ --------------------------
	.section	.nv.constant0._Z14merge_parallelPiiS_iS_,"a",@progbits
	.sectionflags	@""
	.align	4
.nv.constant0._Z14merge_parallelPiiS_iS_:
	.zero		936


//--------------------- SYMBOLS --------------------------

	.type		.nv.reservedSmem.offset0,@object
	.size		.nv.reservedSmem.offset0,0x4
